//
// Generated by NVIDIA NVVM Compiler
//
// Compiler Build ID: CL-36424714
// Cuda compilation tools, release 13.0, V13.0.88
// Based on NVVM 20.0.0
//

.version 9.0
.target sm_100
.address_size 64

	// .globl	addKernel

.visible .entry addKernel(
	.param .u64 .ptr .align 1 addKernel_param_0,
	.param .u64 .ptr .align 1 addKernel_param_1,
	.param .u64 .ptr .align 1 addKernel_param_2
)
{
	.reg .b32 	%r<4>;
	.reg .b64 	%rd<7>;

	ld.param.u64 	%rd1, [addKernel_param_0];
	ld.param.u64 	%rd2, [addKernel_param_1];
	ld.param.u64 	%rd3, [addKernel_param_2];
	cvta.to.global.u64 	%rd4, %rd3;
	cvta.to.global.u64 	%rd5, %rd2;
	cvta.to.global.u64 	%rd6, %rd1;
	ld.global.u32 	%r1, [%rd6];
	ld.global.u32 	%r2, [%rd5];
	add.s32 	%r3, %r2, %r1;
	st.global.u32 	[%rd4], %r3;
	ret;

}


// ===== COMPILED SASS (sm_100) =====

	.target	sm_100

	.elftype	@"ET_EXEC"


//--------------------- .note.nv.tkinfo           --------------------------
	.section	.note.nv.tkinfo,"",@"SHT_NOTE"
	.sectionflags	@"SHF_NOTE_NV_TKINFO"
	.tkinfo
        /*0018*/ 	.word	0x00000002
        /*0030*/ 	.string	""
        /*0030*/ 	.string	"ptxas"
        /*0030*/ 	.string	"Cuda compilation tools, release 13.0, V13.0.88"
        /*0030*/ 	.string	"Build cuda_13.0.r13.0/compiler.36424714_0"
        /*0030*/ 	.string	"-arch sm_100 -m 64 "



//--------------------- .note.nv.cuinfo           --------------------------
	.section	.note.nv.cuinfo,"",@"SHT_NOTE"
	.sectionflags	@"SHF_NOTE_NV_CUINFO"
        /*0018*/ 	.short	0x0002
        /*001a*/ 	.short	0x0064
        /*001c*/ 	.short	0x0082
	.zero		2


//--------------------- .nv.info                  --------------------------
	.section	.nv.info,"",@"SHT_CUDA_INFO"
	.align	4


	//----- nvinfo : EIATTR_REGCOUNT
	.align		4
        /*0000*/ 	.byte	0x04, 0x2f
        /*0002*/ 	.short	(.L_1 - .L_0)
	.align		4
.L_0:
        /*0004*/ 	.word	index@(addKernel)
        /*0008*/ 	.word	0x0000000c


	//----- nvinfo : EIATTR_FRAME_SIZE
	.align		4
.L_1:
        /*000c*/ 	.byte	0x04, 0x11
        /*000e*/ 	.short	(.L_3 - .L_2)
	.align		4
.L_2:
        /*0010*/ 	.word	index@(addKernel)
        /*0014*/ 	.word	0x00000000


	//----- nvinfo : EIATTR_MIN_STACK_SIZE
	.align		4
.L_3:
        /*0018*/ 	.byte	0x04, 0x12
        /*001a*/ 	.short	(.L_5 - .L_4)
	.align		4
.L_4:
        /*001c*/ 	.word	index@(addKernel)
        /*0020*/ 	.word	0x00000000
.L_5:


//--------------------- .nv.compat                --------------------------
	.section	.nv.compat,"",@"SHT_CUDA_COMPAT_INFO"
	.align	4
        /*0000*/ 	.byte	0x02, 0x09, 0x00, 0x00, 0x02, 0x02, 0x01, 0x00, 0x02, 0x05, 0x05, 0x00, 0x03, 0x07, 0x01, 0x01
        /*0010*/ 	.byte	0x02, 0x03, 0x00, 0x00, 0x02, 0x06, 0x01, 0x00, 0x04, 0x0b, 0x08, 0x00, 0x09, 0x00, 0x00, 0x00
        /*0020*/ 	.byte	0x00, 0x00, 0x00, 0x00


//--------------------- .nv.info.addKernel        --------------------------
	.section	.nv.info.addKernel,"",@"SHT_CUDA_INFO"
	.sectionflags	@""
	.align	4


	//----- nvinfo : EIATTR_CUDA_API_VERSION
	.align		4
        /*0000*/ 	.byte	0x04, 0x37
        /*0002*/ 	.short	(.L_7 - .L_6)
.L_6:
        /*0004*/ 	.word	0x00000082


	//----- nvinfo : EIATTR_KPARAM_INFO
	.align		4
.L_7:
        /*0008*/ 	.byte	0x04, 0x17
        /*000a*/ 	.short	(.L_9 - .L_8)
.L_8:
        /*000c*/ 	.word	0x00000000
        /*0010*/ 	.short	0x0002
        /*0012*/ 	.short	0x0010
        /*0014*/ 	.byte	0x00, 0xf5, 0x21, 0x00


	//----- nvinfo : EIATTR_KPARAM_INFO
	.align		4
.L_9:
        /*0018*/ 	.byte	0x04, 0x17
        /*001a*/ 	.short	(.L_11 - .L_10)
.L_10:
        /*001c*/ 	.word	0x00000000
        /*0020*/ 	.short	0x0001
        /*0022*/ 	.short	0x0008
        /*0024*/ 	.byte	0x00, 0xf5, 0x21, 0x00


	//----- nvinfo : EIATTR_KPARAM_INFO
	.align		4
.L_11:
        /*0028*/ 	.byte	0x04, 0x17
        /*002a*/ 	.short	(.L_13 - .L_12)
.L_12:
        /*002c*/ 	.word	0x00000000
        /*0030*/ 	.short	0x0000
        /*0032*/ 	.short	0x0000
        /*0034*/ 	.byte	0x00, 0xf5, 0x21, 0x00


	//----- nvinfo : EIATTR_SPARSE_MMA_MASK
	.align		4
.L_13:
        /*0038*/ 	.byte	0x03, 0x50
        /*003a*/ 	.short	0x0000


	//----- nvinfo : EIATTR_MAXREG_COUNT
	.align		4
        /*003c*/ 	.byte	0x03, 0x1b
        /*003e*/ 	.short	0x00ff


	//----- nvinfo : EIATTR_MERCURY_ISA_VERSION
	.align		4
        /*0040*/ 	.byte	0x03, 0x5f
        /*0042*/ 	.short	0x0101


	//----- nvinfo : EIATTR_VRC_CTA_INIT_COUNT
	.align		4
        /*0044*/ 	.byte	0x02, 0x4a
	.zero		1
	.zero		1


	//----- nvinfo : EIATTR_EXIT_INSTR_OFFSETS
	.align		4
        /*0048*/ 	.byte	0x04, 0x1c
        /*004a*/ 	.short	(.L_15 - .L_14)


	//   ....[0]....
.L_14:
        /*004c*/ 	.word	0x00000090


	//----- nvinfo : EIATTR_CBANK_PARAM_SIZE
	.align		4
.L_15:
        /*0050*/ 	.byte	0x03, 0x19
        /*0052*/ 	.short	0x0018


	//----- nvinfo : EIATTR_PARAM_CBANK
	.align		4
        /*0054*/ 	.byte	0x04, 0x0a
        /*0056*/ 	.short	(.L_17 - .L_16)
	.align		4
.L_16:
        /*0058*/ 	.word	index@(.nv.constant0.addKernel)
        /*005c*/ 	.short	0x0380
        /*005e*/ 	.short	0x0018


	//----- nvinfo : EIATTR_SW_WAR
	.align		4
.L_17:
        /*0060*/ 	.byte	0x04, 0x36
        /*0062*/ 	.short	(.L_19 - .L_18)
.L_18:
        /*0064*/ 	.word	0x00000008
.L_19:


//--------------------- .nv.callgraph             --------------------------
	.section	.nv.callgraph,"",@"SHT_CUDA_CALLGRAPH"
	.align	4
	.sectionentsize	8
	.align		4
        /*0000*/ 	.word	0x00000000
	.align		4
        /*0004*/ 	.word	0xffffffff
	.align		4
        /*0008*/ 	.word	0x00000000
	.align		4
        /*000c*/ 	.word	0xfffffffe
	.align		4
        /*0010*/ 	.word	0x00000000
	.align		4
        /*0014*/ 	.word	0xfffffffd
	.align		4
        /*0018*/ 	.word	0x00000000
	.align		4
        /*001c*/ 	.word	0xfffffffc


//--------------------- .text.addKernel           --------------------------
	.section	.text.addKernel,"ax",@progbits
	.align	128
        .global         addKernel
        .type           addKernel,@function
        .size           addKernel,(.L_x_1 - addKernel)
        .other          addKernel,@"STO_CUDA_ENTRY STV_DEFAULT"
addKernel:
.text.addKernel:
[----:B------:R-:W-:Y:S08]  /*0000*/  LDC R1, c[0x0][0x37c] ;  /* 0x0000df00ff017b82 */ /* 0x000ff00000000800 */
[----:B------:R-:W0:Y:S01]  /*0010*/  LDC.64 R2, c[0x0][0x380] ;  /* 0x0000e000ff027b82 */ /* 0x000e220000000a00 */
[----:B------:R-:W0:Y:S07]  /*0020*/  LDCU.64 UR4, c[0x0][0x358] ;  /* 0x00006b00ff0477ac */ /* 0x000e2e0008000a00 */
[----:B------:R-:W1:Y:S01]  /*0030*/  LDC.64 R4, c[0x0][0x388] ;  /* 0x0000e200ff047b82 */ /* 0x000e620000000a00 */
[----:B0-----:R-:W2:Y:S04]  /*0040*/  LDG.E R2, desc[UR4][R2.64] ;  /* 0x0000000402027981 */ /* 0x001ea8000c1e1900 */
[----:B-1----:R-:W2:Y:S03]  /*0050*/  LDG.E R5, desc[UR4][R4.64] ;  /* 0x0000000404057981 */ /* 0x002ea6000c1e1900 */
[----:B------:R-:W0:Y:S01]  /*0060*/  LDC.64 R6, c[0x0][0x390] ;  /* 0x0000e400ff067b82 */ /* 0x000e220000000a00 */
[----:B--2---:R-:W-:-:S05]  /*0070*/  IADD3 R9, PT, PT, R2, R5, RZ ;  /* 0x0000000502097210 */ /* 0x004fca0007ffe0ff */
[----:B0-----:R-:W-:Y:S01]  /*0080*/  STG.E desc[UR4][R6.64], R9 ;  /* 0x0000000906007986 */ /* 0x001fe2000c101904 */
[----:B------:R-:W-:Y:S05]  /*0090*/  EXIT ;  /* 0x000000000000794d */ /* 0x000fea0003800000 */
.L_x_0:
[----:B------:R-:W-:-:S00]  /*00a0*/  BRA `(.L_x_0) ;  /* 0xfffffffc00fc7947 */ /* 0x000fc0000383ffff */
[----:B------:R-:W-:-:S00]  /*00b0*/  NOP ;  /* 0x0000000000007918 */ /* 0x000fc00000000000 */
        /* <DEDUP_REMOVED lines=12> */
.L_x_1:


//--------------------- .nv.shared.reserved.0     --------------------------
	.section	.nv.shared.reserved.0,"aw",@nobits
	.weak		__nv_reservedSMEM_offset_0_alias
	.size		__nv_reservedSMEM_offset_0_alias, 0, 64
	.other		__nv_reservedSMEM_offset_0_alias,@"STO_CUDA_RESERVED_SHARED STV_DEFAULT"
__nv_reservedSMEM_offset_0_alias:
	.zero		0
	.zero		64


//--------------------- .nv.constant0.addKernel   --------------------------
	.section	.nv.constant0.addKernel,"a",@progbits
	.sectionflags	@""
	.align	4
.nv.constant0.addKernel:
	.zero		920


//--------------------- SYMBOLS --------------------------

	.type		.nv.reservedSmem.offset0,@object
	.size		.nv.reservedSmem.offset0,0x4
